//
// Generated by NVIDIA NVVM Compiler
//
// Compiler Build ID: CL-36424714
// Cuda compilation tools, release 13.0, V13.0.88
// Based on NVVM 20.0.0
//

.version 9.0
.target sm_100
.address_size 64

	// .globl	_Z8helloGPUv
.extern .func  (.param .b32 func_retval0) vprintf
(
	.param .b64 vprintf_param_0,
	.param .b64 vprintf_param_1
)
;
.global .align 1 .b8 $str[33] = {72, 101, 108, 108, 111, 32, 87, 111, 114, 108, 100, 32, 102, 114, 111, 109, 32, 71, 80, 85, 33, 32, 84, 104, 114, 101, 97, 100, 32, 37, 100, 10};

.visible .entry _Z8helloGPUv()
{
	.local .align 8 .b8 	__local_depot0[8];
	.reg .b64 	%SP;
	.reg .b64 	%SPL;
	.reg .b32 	%r<4>;
	.reg .b64 	%rd<5>;

	mov.u64 	%SPL, __local_depot0;
	cvta.local.u64 	%SP, %SPL;
	add.u64 	%rd1, %SP, 0;
	add.u64 	%rd2, %SPL, 0;
	mov.u32 	%r1, %tid.x;
	st.local.u32 	[%rd2], %r1;
	mov.u64 	%rd3, $str;
	cvta.global.u64 	%rd4, %rd3;
	{ // callseq 0, 0
	.param .b64 param0;
	st.param.b64 	[param0], %rd4;
	.param .b64 param1;
	st.param.b64 	[param1], %rd1;
	.param .b32 retval0;
	call.uni (retval0), 
	vprintf, 
	(
	param0, 
	param1
	);
	ld.param.b32 	%r2, [retval0];
	} // callseq 0
	ret;

}


// ===== COMPILED SASS (sm_100) =====

	.target	sm_100

	.elftype	@"ET_EXEC"


//--------------------- .note.nv.tkinfo           --------------------------
	.section	.note.nv.tkinfo,"",@"SHT_NOTE"
	.sectionflags	@"SHF_NOTE_NV_TKINFO"
	.tkinfo
        /*0018*/ 	.word	0x00000002
        /*0030*/ 	.string	""
        /*0030*/ 	.string	"ptxas"
        /*0030*/ 	.string	"Cuda compilation tools, release 13.0, V13.0.88"
        /*0030*/ 	.string	"Build cuda_13.0.r13.0/compiler.36424714_0"
        /*0030*/ 	.string	"-arch sm_100 -m 64 "



//--------------------- .note.nv.cuinfo           --------------------------
	.section	.note.nv.cuinfo,"",@"SHT_NOTE"
	.sectionflags	@"SHF_NOTE_NV_CUINFO"
        /*0018*/ 	.short	0x0002
        /*001a*/ 	.short	0x0064
        /*001c*/ 	.short	0x0082
	.zero		2


//--------------------- .nv.info                  --------------------------
	.section	.nv.info,"",@"SHT_CUDA_INFO"
	.align	4


	//----- nvinfo : EIATTR_REGCOUNT
	.align		4
        /*0000*/ 	.byte	0x04, 0x2f
        /*0002*/ 	.short	(.L_2 - .L_1)
	.align		4
.L_1:
        /*0004*/ 	.word	index@(_Z8helloGPUv)
        /*0008*/ 	.word	0x00000018


	//----- nvinfo : EIATTR_FRAME_SIZE
	.align		4
.L_2:
        /*000c*/ 	.byte	0x04, 0x11
        /*000e*/ 	.short	(.L_4 - .L_3)
	.align		4
.L_3:
        /*0010*/ 	.word	index@(_Z8helloGPUv)
        /*0014*/ 	.word	0x00000008


	//----- nvinfo : EIATTR_MIN_STACK_SIZE
	.align		4
.L_4:
        /*0018*/ 	.byte	0x04, 0x12
        /*001a*/ 	.short	(.L_6 - .L_5)
	.align		4
.L_5:
        /*001c*/ 	.word	index@(_Z8helloGPUv)
        /*0020*/ 	.word	0x00000008
.L_6:


//--------------------- .nv.compat                --------------------------
	.section	.nv.compat,"",@"SHT_CUDA_COMPAT_INFO"
	.align	4
        /*0000*/ 	.byte	0x02, 0x09, 0x00, 0x00, 0x02, 0x02, 0x01, 0x00, 0x02, 0x05, 0x05, 0x00, 0x03, 0x07, 0x01, 0x01
        /*0010*/ 	.byte	0x02, 0x03, 0x00, 0x00, 0x02, 0x06, 0x01, 0x00, 0x04, 0x0b, 0x08, 0x00, 0x09, 0x00, 0x00, 0x00
        /*0020*/ 	.byte	0x00, 0x00, 0x00, 0x00


//--------------------- .nv.info._Z8helloGPUv     --------------------------
	.section	.nv.info._Z8helloGPUv,"",@"SHT_CUDA_INFO"
	.sectionflags	@""
	.align	4


	//----- nvinfo : EIATTR_CUDA_API_VERSION
	.align		4
        /*0000*/ 	.byte	0x04, 0x37
        /*0002*/ 	.short	(.L_8 - .L_7)
.L_7:
        /*0004*/ 	.word	0x00000082


	//----- nvinfo : EIATTR_SPARSE_MMA_MASK
	.align		4
.L_8:
        /*0008*/ 	.byte	0x03, 0x50
        /*000a*/ 	.short	0x0000


	//----- nvinfo : EIATTR_MAXREG_COUNT
	.align		4
        /*000c*/ 	.byte	0x03, 0x1b
        /*000e*/ 	.short	0x00ff


	//----- nvinfo : EIATTR_EXTERNS
	.align		4
        /*0010*/ 	.byte	0x04, 0x0f
        /*0012*/ 	.short	(.L_10 - .L_9)


	//   ....[0]....
	.align		4
.L_9:
        /*0014*/ 	.word	index@(vprintf)


	//----- nvinfo : EIATTR_MERCURY_ISA_VERSION
	.align		4
.L_10:
        /*0018*/ 	.byte	0x03, 0x5f
        /*001a*/ 	.short	0x0101


	//----- nvinfo : EIATTR_VRC_CTA_INIT_COUNT
	.align		4
        /*001c*/ 	.byte	0x02, 0x4a
	.zero		1
	.zero		1


	//----- nvinfo : EIATTR_SYSCALL_OFFSETS
	.align		4
        /*0020*/ 	.byte	0x04, 0x46
        /*0022*/ 	.short	(.L_12 - .L_11)


	//   ....[0]....
.L_11:
        /*0024*/ 	.word	0x000000e0


	//----- nvinfo : EIATTR_EXIT_INSTR_OFFSETS
	.align		4
.L_12:
        /*0028*/ 	.byte	0x04, 0x1c
        /*002a*/ 	.short	(.L_14 - .L_13)


	//   ....[0]....
.L_13:
        /*002c*/ 	.word	0x000000f0


	//----- nvinfo : EIATTR_SW_WAR
	.align		4
.L_14:
        /*0030*/ 	.byte	0x04, 0x36
        /*0032*/ 	.short	(.L_16 - .L_15)
.L_15:
        /*0034*/ 	.word	0x00000008
.L_16:


//--------------------- .nv.callgraph             --------------------------
	.section	.nv.callgraph,"",@"SHT_CUDA_CALLGRAPH"
	.align	4
	.sectionentsize	8
	.align		4
        /*0000*/ 	.word	0x00000000
	.align		4
        /*0004*/ 	.word	0xffffffff
	.align		4
        /*0008*/ 	.word	index@(_Z8helloGPUv)
	.align		4
        /*000c*/ 	.word	index@(vprintf)
	.align		4
        /*0010*/ 	.word	0x00000000
	.align		4
        /*0014*/ 	.word	0xfffffffe
	.align		4
        /*0018*/ 	.word	0x00000000
	.align		4
        /*001c*/ 	.word	0xfffffffd
	.align		4
        /*0020*/ 	.word	0x00000000
	.align		4
        /*0024*/ 	.word	0xfffffffc


//--------------------- .nv.constant4             --------------------------
	.section	.nv.constant4,"a",@progbits
	.align	8
	.align		8
.nv.constant4:
        /*0000*/ 	.dword	vprintf
	.align		8
        /*0008*/ 	.dword	$str


//--------------------- .text._Z8helloGPUv        --------------------------
	.section	.text._Z8helloGPUv,"ax",@progbits
	.align	128
        .global         _Z8helloGPUv
        .type           _Z8helloGPUv,@function
        .size           _Z8helloGPUv,(.L_x_2 - _Z8helloGPUv)
        .other          _Z8helloGPUv,@"STO_CUDA_ENTRY STV_DEFAULT"
_Z8helloGPUv:
.text._Z8helloGPUv:
[----:B------:R-:W0:Y:S01]  /*0000*/  LDC R1, c[0x0][0x37c] ;  /* 0x0000df00ff017b82 */ /* 0x000e220000000800 */
[----:B------:R-:W1:Y:S01]  /*0010*/  S2R R8, SR_TID.X ;  /* 0x0000000000087919 */ /* 0x000e620000002100 */
[----:B0-----:R-:W-:Y:S01]  /*0020*/  VIADD R1, R1, 0xfffffff8 ;  /* 0xfffffff801017836 */ /* 0x001fe20000000000 */
[----:B------:R-:W-:Y:S01]  /*0030*/  MOV R0, 0x0 ;  /* 0x0000000000007802 */ /* 0x000fe20000000f00 */
[----:B------:R-:W0:Y:S04]  /*0040*/  LDCU UR4, c[0x0][0x2f8] ;  /* 0x00005f00ff0477ac */ /* 0x000e280008000800 */
[----:B------:R2:W3:Y:S01]  /*0050*/  LDC.64 R2, c[0x4][R0] ;  /* 0x0100000000027b82 */ /* 0x0004e20000000a00 */
[----:B------:R-:W4:Y:S01]  /*0060*/  LDCU.64 UR6, c[0x4][0x8] ;  /* 0x01000100ff0677ac */ /* 0x000f220008000a00 */
[----:B------:R-:W5:Y:S01]  /*0070*/  LDCU UR5, c[0x0][0x2fc] ;  /* 0x00005f80ff0577ac */ /* 0x000f620008000800 */
[----:B0-----:R-:W-:Y:S01]  /*0080*/  IADD3 R6, P0, PT, R1, UR4, RZ ;  /* 0x0000000401067c10 */ /* 0x001fe2000ff1e0ff */
[----:B----4-:R-:W-:Y:S01]  /*0090*/  IMAD.U32 R4, RZ, RZ, UR6 ;  /* 0x00000006ff047e24 */ /* 0x010fe2000f8e00ff */
[----:B------:R-:W-:-:S03]  /*00a0*/  MOV R5, UR7 ;  /* 0x0000000700057c02 */ /* 0x000fc60008000f00 */
[----:B-----5:R-:W-:Y:S01]  /*00b0*/  IMAD.X R7, RZ, RZ, UR5, P0 ;  /* 0x00000005ff077e24 */ /* 0x020fe200080e06ff */
[----:B-1----:R2:W-:Y:S07]  /*00c0*/  STL [R1], R8 ;  /* 0x0000000801007387 */ /* 0x0025ee0000100800 */
[----:B------:R-:W-:-:S07]  /*00d0*/  LEPC R20, `(.L_x_0) ;  /* 0x000000001014794e */ /* 0x000fce0000000000 */
[----:B--23--:R-:W-:Y:S05]  /*00e0*/  CALL.ABS.NOINC R2 ;  /* 0x0000000002007343 */ /* 0x00cfea0003c00000 */
.L_x_0:
[----:B------:R-:W-:Y:S05]  /*00f0*/  EXIT ;  /* 0x000000000000794d */ /* 0x000fea0003800000 */
.L_x_1:
[----:B------:R-:W-:-:S00]  /*0100*/  BRA `(.L_x_1) ;  /* 0xfffffffc00fc7947 */ /* 0x000fc0000383ffff */
[----:B------:R-:W-:-:S00]  /*0110*/  NOP ;  /* 0x0000000000007918 */ /* 0x000fc00000000000 */
        /* <DEDUP_REMOVED lines=14> */
.L_x_2:


//--------------------- .nv.global.init           --------------------------
	.section	.nv.global.init,"aw",@progbits
.nv.global.init:
	.type		$str,@object
	.size		$str,(.L_0 - $str)
$str:
        /*0000*/ 	.byte	0x48, 0x65, 0x6c, 0x6c, 0x6f, 0x20, 0x57, 0x6f, 0x72, 0x6c, 0x64, 0x20, 0x66, 0x72, 0x6f, 0x6d
        /*0010*/ 	.byte	0x20, 0x47, 0x50, 0x55, 0x21, 0x20, 0x54, 0x68, 0x72, 0x65, 0x61, 0x64, 0x20, 0x25, 0x64, 0x0a
        /*0020*/ 	.byte	0x00
.L_0:


//--------------------- .nv.shared.reserved.0     --------------------------
	.section	.nv.shared.reserved.0,"aw",@nobits
	.weak		__nv_reservedSMEM_offset_0_alias
	.size		__nv_reservedSMEM_offset_0_alias, 0, 64
	.other		__nv_reservedSMEM_offset_0_alias,@"STO_CUDA_RESERVED_SHARED STV_DEFAULT"
__nv_reservedSMEM_offset_0_alias:
	.zero		0
	.zero		64


//--------------------- .nv.constant0._Z8helloGPUv --------------------------
	.section	.nv.constant0._Z8helloGPUv,"a",@progbits
	.sectionflags	@""
	.align	4
.nv.constant0._Z8helloGPUv:
	.zero		896


//--------------------- SYMBOLS --------------------------

	.type		.nv.reservedSmem.offset0,@object
	.size		.nv.reservedSmem.offset0,0x4
	.type		vprintf,@function
